	.headerflags	@"EF_CUDA_TEXMODE_UNIFIED EF_CUDA_64BIT_ADDRESS EF_CUDA_ACCELERATORS EF_CUDA_SM90 EF_CUDA_VIRTUAL_SM(EF_CUDA_SM90)"
	.elftype	@"ET_EXEC"


//--------------------- .nv.info                  --------------------------
	.section	.nv.info,"",@"SHT_CUDA_INFO"
	.align	4


	//----- nvinfo : EIATTR_REGCOUNT
	.align		4
        /*0000*/ 	.byte	0x04, 0x2f
        /*0002*/ 	.short	(.L_1 - .L_0)
	.align		4
.L_0:
        /*0004*/ 	.word	index@(triton_poi_fused_convolution_12)
        /*0008*/ 	.word	0x00000020


	//----- nvinfo : EIATTR_MIN_STACK_SIZE
	.align		4
.L_1:
        /*000c*/ 	.byte	0x04, 0x12
        /*000e*/ 	.short	(.L_3 - .L_2)
	.align		4
.L_2:
        /*0010*/ 	.word	index@(triton_poi_fused_convolution_12)
        /*0014*/ 	.word	0x00000000


	//----- nvinfo : EIATTR_FRAME_SIZE
	.align		4
.L_3:
        /*0018*/ 	.byte	0x04, 0x11
        /*001a*/ 	.short	(.L_5 - .L_4)
	.align		4
.L_4:
        /*001c*/ 	.word	index@(triton_poi_fused_convolution_12)
        /*0020*/ 	.word	0x00000000


	//----- nvinfo : EIATTR_MIN_STACK_SIZE
	.align		4
.L_5:
        /*0024*/ 	.byte	0x04, 0x12
        /*0026*/ 	.short	(.L_7 - .L_6)
	.align		4
.L_6:
        /*0028*/ 	.word	index@(triton_poi_fused_convolution_12)
        /*002c*/ 	.word	0x00000000
.L_7:


//--------------------- .nv.info.triton_poi_fused_convolution_12 --------------------------
	.section	.nv.info.triton_poi_fused_convolution_12,"",@"SHT_CUDA_INFO"
	.sectionflags	@""
	.align	4


	//----- nvinfo : EIATTR_CUDA_API_VERSION
	.align		4
        /*0000*/ 	.byte	0x04, 0x37
        /*0002*/ 	.short	(.L_9 - .L_8)
.L_8:
        /*0004*/ 	.word	0x0000007c


	//----- nvinfo : EIATTR_KPARAM_INFO
	.align		4
.L_9:
        /*0008*/ 	.byte	0x04, 0x17
        /*000a*/ 	.short	(.L_11 - .L_10)
.L_10:
        /*000c*/ 	.word	0x00000000
        /*0010*/ 	.short	0x0004
        /*0012*/ 	.short	0x001c
        /*0014*/ 	.byte	0x00, 0xf0, 0x11, 0x00


	//----- nvinfo : EIATTR_KPARAM_INFO
	.align		4
.L_11:
        /*0018*/ 	.byte	0x04, 0x17
        /*001a*/ 	.short	(.L_13 - .L_12)
.L_12:
        /*001c*/ 	.word	0x00000000
        /*0020*/ 	.short	0x0003
        /*0022*/ 	.short	0x0018
        /*0024*/ 	.byte	0x00, 0xf0, 0x11, 0x00


	//----- nvinfo : EIATTR_KPARAM_INFO
	.align		4
.L_13:
        /*0028*/ 	.byte	0x04, 0x17
        /*002a*/ 	.short	(.L_15 - .L_14)
.L_14:
        /*002c*/ 	.word	0x00000000
        /*0030*/ 	.short	0x0002
        /*0032*/ 	.short	0x0010
        /*0034*/ 	.byte	0x00, 0xf4, 0x21, 0x00


	//----- nvinfo : EIATTR_KPARAM_INFO
	.align		4
.L_15:
        /*0038*/ 	.byte	0x04, 0x17
        /*003a*/ 	.short	(.L_17 - .L_16)
.L_16:
        /*003c*/ 	.word	0x00000000
        /*0040*/ 	.short	0x0001
        /*0042*/ 	.short	0x0008
        /*0044*/ 	.byte	0x00, 0xf4, 0x21, 0x00


	//----- nvinfo : EIATTR_KPARAM_INFO
	.align		4
.L_17:
        /*0048*/ 	.byte	0x04, 0x17
        /*004a*/ 	.short	(.L_19 - .L_18)
.L_18:
        /*004c*/ 	.word	0x00000000
        /*0050*/ 	.short	0x0000
        /*0052*/ 	.short	0x0000
        /*0054*/ 	.byte	0x00, 0xf4, 0x21, 0x00


	//----- nvinfo : EIATTR_SPARSE_MMA_MASK
	.align		4
.L_19:
        /*0058*/ 	.byte	0x03, 0x50
        /*005a*/ 	.short	0x0000


	//----- nvinfo : EIATTR_MAXREG_COUNT
	.align		4
        /*005c*/ 	.byte	0x03, 0x1b
        /*005e*/ 	.short	0x00ff


	//----- nvinfo : EIATTR_EXIT_INSTR_OFFSETS
	.align		4
        /*0060*/ 	.byte	0x04, 0x1c
        /*0062*/ 	.short	(.L_21 - .L_20)


	//   ....[0]....
.L_20:
        /*0064*/ 	.word	0x00000970


	//   ....[1]....
        /*0068*/ 	.word	0x00000a00


	//----- nvinfo : EIATTR_REQNTID
	.align		4
.L_21:
        /*006c*/ 	.byte	0x04, 0x10
        /*006e*/ 	.short	(.L_23 - .L_22)
.L_22:
        /*0070*/ 	.word	0x00000100
        /*0074*/ 	.word	0x00000001
        /*0078*/ 	.word	0x00000001


	//----- nvinfo : EIATTR_CBANK_PARAM_SIZE
	.align		4
.L_23:
        /*007c*/ 	.byte	0x03, 0x19
        /*007e*/ 	.short	0x0020


	//----- nvinfo : EIATTR_PARAM_CBANK
	.align		4
        /*0080*/ 	.byte	0x04, 0x0a
        /*0082*/ 	.short	(.L_25 - .L_24)
	.align		4
.L_24:
        /*0084*/ 	.word	index@(.nv.constant0.triton_poi_fused_convolution_12)
        /*0088*/ 	.short	0x0210
        /*008a*/ 	.short	0x0020


	//----- nvinfo : EIATTR_SW_WAR
	.align		4
.L_25:
        /*008c*/ 	.byte	0x04, 0x36
        /*008e*/ 	.short	(.L_27 - .L_26)
.L_26:
        /*0090*/ 	.word	0x00000008
.L_27:


//--------------------- .nv.callgraph             --------------------------
	.section	.nv.callgraph,"",@"SHT_CUDA_CALLGRAPH"
	.align	4
	.sectionentsize	8
	.align		4
        /*0000*/ 	.word	0x00000000
	.align		4
        /*0004*/ 	.word	0xffffffff
	.align		4
        /*0008*/ 	.word	0x00000000
	.align		4
        /*000c*/ 	.word	0xfffffffe
	.align		4
        /*0010*/ 	.word	0x00000000
	.align		4
        /*0014*/ 	.word	0xfffffffd
	.align		4
        /*0018*/ 	.word	0x00000000
	.align		4
        /*001c*/ 	.word	0xfffffffc


//--------------------- .text.triton_poi_fused_convolution_12 --------------------------
	.section	.text.triton_poi_fused_convolution_12,"ax",@progbits
	.sectionflags	@"SHF_BARRIERS=1"
	.align	128
        .global         triton_poi_fused_convolution_12
        .type           triton_poi_fused_convolution_12,@function
        .size           triton_poi_fused_convolution_12,(.L_x_1 - triton_poi_fused_convolution_12)
        .other          triton_poi_fused_convolution_12,@"STO_CUDA_ENTRY STV_DEFAULT"
triton_poi_fused_convolution_12:
.text.triton_poi_fused_convolution_12:
[----:B------:R-:W0:Y:S01]  /*0000*/  LDC R1, c[0x0][0x28] ;  /* 0x00000a00ff017b82 */ /* 0x000e220000000800 */
[----:B------:R-:W1:Y:S07]  /*0010*/  S2R R0, SR_CTAID.Y ;  /* 0x0000000000007919 */ /* 0x000e6e0000002600 */
[----:B------:R-:W2:Y:S01]  /*0020*/  LDC.64 R4, c[0x0][0x218] ;  /* 0x00008600ff047b82 */ /* 0x000ea20000000a00 */
[----:B------:R-:W-:Y:S02]  /*0030*/  CS2R R12, SRZ ;  /* 0x00000000000c7805 */ /* 0x000fe4000001ff00 */
[----:B------:R-:W-:Y:S01]  /*0040*/  CS2R R14, SRZ ;  /* 0x00000000000e7805 */ /* 0x000fe2000001ff00 */
[----:B------:R-:W3:Y:S01]  /*0050*/  S2R R25, SR_TID.X ;  /* 0x0000000000197919 */ /* 0x000ee20000002100 */
[----:B------:R-:W-:Y:S01]  /*0060*/  ULDC.64 UR6, c[0x0][0x208] ;  /* 0x0000820000067ab9 */ /* 0x000fe20000000a00 */
[----:B------:R-:W4:Y:S02]  /*0070*/  S2R R7, SR_CTAID.X ;  /* 0x0000000000077919 */ /* 0x000f240000002500 */
[----:B------:R-:W5:Y:S01]  /*0080*/  LDC.64 R26, c[0x0][0x210] ;  /* 0x00008400ff1a7b82 */ /* 0x000f620000000a00 */
[----:B-1----:R-:W-:Y:S01]  /*0090*/  IMAD.SHL.U32 R21, R0, 0x40, RZ ;  /* 0x0000004000157824 */ /* 0x002fe200078e00ff */
[----:B------:R-:W-:Y:S01]  /*00a0*/  SHF.R.S32.HI R3, RZ, 0x19, R0 ;  /* 0x00000019ff037819 */ /* 0x000fe20000011400 */
[----:B---3--:R-:W-:-:S03]  /*00b0*/  IMAD.SHL.U32 R2, R25, 0x4, RZ ;  /* 0x0000000419027824 */ /* 0x008fc600078e00ff */
[----:B------:R-:W-:Y:S02]  /*00c0*/  SGXT R3, R3, 0x1 ;  /* 0x000000010303781a */ /* 0x000fe40000000200 */
[----:B------:R-:W-:Y:S02]  /*00d0*/  SHF.R.U32.HI R8, RZ, 0x4, R25 ;  /* 0x00000004ff087819 */ /* 0x000fe40000011619 */
[----:B------:R-:W-:-:S04]  /*00e0*/  LOP3.LUT R0, R21, 0x3c, R2, 0xf8, !PT ;  /* 0x0000003c15007812 */ /* 0x000fc800078ef802 */
[----:B------:R-:W-:-:S04]  /*00f0*/  LEA.HI R6, R3, R0, RZ, 0x8 ;  /* 0x0000000003067211 */ /* 0x000fc800078f40ff */
[----:B------:R-:W-:-:S05]  /*0100*/  LOP3.LUT R3, R6, 0xffffff00, RZ, 0xc0, !PT ;  /* 0xffffff0006037812 */ /* 0x000fca00078ec0ff */
[----:B------:R-:W-:Y:S01]  /*0110*/  IMAD.IADD R9, R0, 0x1, -R3 ;  /* 0x0000000100097824 */ /* 0x000fe200078e0a03 */
[----:B------:R-:W-:Y:S01]  /*0120*/  SGXT.U32 R0, R8, 0x4 ;  /* 0x000000040800781a */ /* 0x000fe20000000000 */
[----:B----4-:R-:W-:Y:S01]  /*0130*/  IMAD.SHL.U32 R3, R7, 0x40, RZ ;  /* 0x0000004007037824 */ /* 0x010fe200078e00ff */
[----:B------:R-:W-:Y:S01]  /*0140*/  SHF.R.S32.HI R8, RZ, 0x8, R6 ;  /* 0x00000008ff087819 */ /* 0x000fe20000011406 */
[----:B--2---:R-:W-:-:S03]  /*0150*/  IMAD.WIDE R4, R9, 0x4, R4 ;  /* 0x0000000409047825 */ /* 0x004fc600078e0204 */
[----:B------:R-:W-:Y:S01]  /*0160*/  LOP3.LUT R7, R3, R0, RZ, 0xfc, !PT ;  /* 0x0000000003077212 */ /* 0x000fe200078efcff */
[----:B------:R-:W-:-:S03]  /*0170*/  IMAD R8, R8, 0x2400, R9 ;  /* 0x0000240008087824 */ /* 0x000fc600078e0209 */
[C---:B------:R-:W-:Y:S01]  /*0180*/  ISETP.GE.AND P0, PT, R7.reuse, 0x24, PT ;  /* 0x000000240700780c */ /* 0x040fe20003f06270 */
[----:B------:R-:W-:Y:S02]  /*0190*/  IMAD R11, R7, 0x100, R8 ;  /* 0x00000100070b7824 */ /* 0x000fe400078e0208 */
[----:B------:R-:W2:Y:S02]  /*01a0*/  LDG.E.EL.128 R4, desc[UR6][R4.64] ;  /* 0x0000000604047981 */ /* 0x000ea4000c2e1d00 */
[----:B-----5:R-:W-:-:S08]  /*01b0*/  IMAD.WIDE R10, R11, 0x4, R26 ;  /* 0x000000040b0a7825 */ /* 0x020fd000078e021a */
[----:B------:R1:W2:Y:S01]  /*01c0*/  @!P0 LDG.E.EL.128 R12, desc[UR6][R10.64] ;  /* 0x000000060a0c8981 */ /* 0x0002a2000c2e1d00 */
[----:B------:R-:W3:Y:S01]  /*01d0*/  S2UR UR5, SR_CgaCtaId ;  /* 0x00000000000579c3 */ /* 0x000ee20000008800 */
[----:B------:R-:W-:Y:S01]  /*01e0*/  IMAD.SHL.U32 R9, R25, 0x100, RZ ;  /* 0x0000010019097824 */ /* 0x000fe200078e00ff */
[----:B------:R-:W-:Y:S01]  /*01f0*/  UMOV UR4, 0x400 ;  /* 0x0000040000047882 */ /* 0x000fe20000000000 */
[----:B------:R-:W-:-:S03]  /*0200*/  SHF.R.U32.HI R22, RZ, 0x4, R25 ;  /* 0x00000004ff167819 */ /* 0x000fc60000011619 */
[----:B------:R-:W-:Y:S02]  /*0210*/  LOP3.LUT R9, R9, 0xf00, RZ, 0xc0, !PT ;  /* 0x00000f0009097812 */ /* 0x000fe400078ec0ff */
[----:B------:R-:W-:Y:S02]  /*0220*/  SGXT.U32 R22, R22, 0x4 ;  /* 0x000000041616781a */ /* 0x000fe40000000000 */
[C---:B------:R-:W-:Y:S02]  /*0230*/  LOP3.LUT R16, R9.reuse, 0x40, RZ, 0xfc, !PT ;  /* 0x0000004009107812 */ /* 0x040fe400078efcff */
[C---:B-1----:R-:W-:Y:S02]  /*0240*/  LOP3.LUT R10, R9.reuse, 0x80, RZ, 0xfc, !PT ;  /* 0x00000080090a7812 */ /* 0x042fe400078efcff */
[C---:B------:R-:W-:Y:S02]  /*0250*/  LOP3.LUT R18, R9.reuse, 0xc0, RZ, 0xfc, !PT ;  /* 0x000000c009127812 */ /* 0x040fe400078efcff */
[----:B------:R-:W-:Y:S01]  /*0260*/  LOP3.LUT R22, R9, R22, RZ, 0xfc, !PT ;  /* 0x0000001609167212 */ /* 0x000fe200078efcff */
[----:B---3--:R-:W-:-:S06]  /*0270*/  UPRMT UR4, UR5, 0x654, UR4 ;  /* 0x0000065405047896 */ /* 0x008fcc0008000004 */
[----:B------:R-:W-:Y:S02]  /*0280*/  LEA.HI R17, R9, UR4, RZ, 0x1c ;  /* 0x0000000409117c11 */ /* 0x000fe4000f8fe0ff */
[----:B------:R-:W-:Y:S02]  /*0290*/  LEA.HI R23, R16, UR4, RZ, 0x1c ;  /* 0x0000000410177c11 */ /* 0x000fe4000f8fe0ff */
[----:B------:R-:W-:Y:S02]  /*02a0*/  LEA.HI R11, R10, UR4, RZ, 0x1c ;  /* 0x000000040a0b7c11 */ /* 0x000fe4000f8fe0ff */
[----:B------:R-:W-:Y:S02]  /*02b0*/  LEA.HI R19, R18, UR4, RZ, 0x1c ;  /* 0x0000000412137c11 */ /* 0x000fe4000f8fe0ff */
[----:B------:R-:W-:Y:S01]  /*02c0*/  LOP3.LUT R9, R3, 0x10, R0, 0xfe, !PT ;  /* 0x0000001003097812 */ /* 0x000fe200078efe00 */
[C---:B------:R-:W-:Y:S02]  /*02d0*/  IMAD R24, R22.reuse, 0x4, R17 ;  /* 0x0000000416187824 */ /* 0x040fe400078e0211 */
[C---:B------:R-:W-:Y:S01]  /*02e0*/  IMAD R23, R22.reuse, 0x4, R23 ;  /* 0x0000000416177824 */ /* 0x040fe200078e0217 */
[C---:B------:R-:W-:Y:S01]  /*02f0*/  ISETP.GE.AND P0, PT, R9.reuse, 0x24, PT ;  /* 0x000000240900780c */ /* 0x040fe20003f06270 */
[C---:B------:R-:W-:Y:S01]  /*0300*/  IMAD R20, R22.reuse, 0x4, R11 ;  /* 0x0000000416147824 */ /* 0x040fe200078e020b */
[----:B------:R-:W-:Y:S01]  /*0310*/  LOP3.LUT R29, R3, 0x20, R0, 0xfe, !PT ;  /* 0x00000020031d7812 */ /* 0x000fe200078efe00 */
[----:B------:R-:W-:Y:S01]  /*0320*/  IMAD R22, R22, 0x4, R19 ;  /* 0x0000000416167824 */ /* 0x000fe200078e0213 */
[----:B------:R-:W-:Y:S01]  /*0330*/  LOP3.LUT R19, R3, 0x30, R0, 0xfe, !PT ;  /* 0x0000003003137812 */ /* 0x000fe200078efe00 */
[--C-:B------:R-:W-:Y:S01]  /*0340*/  IMAD R17, R9, 0x100, R8.reuse ;  /* 0x0000010009117824 */ /* 0x100fe200078e0208 */
[C---:B------:R-:W-:Y:S01]  /*0350*/  ISETP.GE.AND P1, PT, R29.reuse, 0x24, PT ;  /* 0x000000241d00780c */ /* 0x040fe20003f26270 */
[--C-:B------:R-:W-:Y:S01]  /*0360*/  IMAD R29, R29, 0x100, R8.reuse ;  /* 0x000001001d1d7824 */ /* 0x100fe200078e0208 */
[C---:B------:R-:W-:Y:S01]  /*0370*/  ISETP.GE.AND P2, PT, R19.reuse, 0x24, PT ;  /* 0x000000241300780c */ /* 0x040fe20003f46270 */
[----:B------:R-:W-:Y:S01]  /*0380*/  IMAD R19, R19, 0x100, R8 ;  /* 0x0000010013137824 */ /* 0x000fe200078e0208 */
[----:B------:R-:W-:-:S02]  /*0390*/  CS2R R8, SRZ ;  /* 0x0000000000087805 */ /* 0x000fc4000001ff00 */
[----:B------:R-:W-:Y:S01]  /*03a0*/  CS2R R10, SRZ ;  /* 0x00000000000a7805 */ /* 0x000fe2000001ff00 */
[----:B------:R-:W-:-:S05]  /*03b0*/  IMAD.WIDE R16, R17, 0x4, R26 ;  /* 0x0000000411107825 */ /* 0x000fca00078e021a */
[----:B------:R1:W3:Y:S01]  /*03c0*/  @!P0 LDG.E.EL.128 R8, desc[UR6][R16.64] ;  /* 0x0000000610088981 */ /* 0x0002e2000c2e1d00 */
[----:B------:R-:W-:-:S04]  /*03d0*/  IMAD.WIDE R28, R29, 0x4, R26 ;  /* 0x000000041d1c7825 */ /* 0x000fc800078e021a */
[----:B------:R-:W-:-:S04]  /*03e0*/  IMAD.WIDE R26, R19, 0x4, R26 ;  /* 0x00000004131a7825 */ /* 0x000fc800078e021a */
[----:B--2---:R-:W-:Y:S01]  /*03f0*/  FADD R12, R4, R12 ;  /* 0x0000000c040c7221 */ /* 0x004fe20000000000 */
[----:B------:R-:W-:Y:S01]  /*0400*/  FADD R18, R5, R13 ;  /* 0x0000000d05127221 */ /* 0x000fe20000000000 */
[----:B-1----:R-:W-:Y:S01]  /*0410*/  FADD R17, R6, R14 ;  /* 0x0000000e06117221 */ /* 0x002fe20000000000 */
[----:B------:R-:W-:Y:S02]  /*0420*/  FADD R15, R7, R15 ;  /* 0x0000000f070f7221 */ /* 0x000fe40000000000 */
[----:B------:R1:W-:Y:S04]  /*0430*/  STS [R24], R12 ;  /* 0x0000000c18007388 */ /* 0x0003e80000000800 */
[----:B------:R2:W-:Y:S04]  /*0440*/  STS [R23+0x100], R18 ;  /* 0x0001001217007388 */ /* 0x0005e80000000800 */
[----:B------:R4:W-:Y:S01]  /*0450*/  STS [R20+0x200], R17 ;  /* 0x0002001114007388 */ /* 0x0009e20000000800 */
[----:B-1----:R-:W-:-:S03]  /*0460*/  CS2R R12, SRZ ;  /* 0x00000000000c7805 */ /* 0x002fc6000001ff00 */
[----:B------:R1:W-:Y:S01]  /*0470*/  STS [R22+0x300], R15 ;  /* 0x0003000f16007388 */ /* 0x0003e20000000800 */
[----:B--2---:R-:W-:Y:S02]  /*0480*/  CS2R R18, SRZ ;  /* 0x0000000000127805 */ /* 0x004fe4000001ff00 */
[----:B----4-:R-:W-:Y:S02]  /*0490*/  CS2R R16, SRZ ;  /* 0x0000000000107805 */ /* 0x010fe4000001ff00 */
[----:B-1----:R-:W-:-:S04]  /*04a0*/  CS2R R14, SRZ ;  /* 0x00000000000e7805 */ /* 0x002fc8000001ff00 */
[----:B------:R-:W2:Y:S04]  /*04b0*/  @!P2 LDG.E.EL.128 R16, desc[UR6][R26.64] ;  /* 0x000000061a10a981 */ /* 0x000ea8000c2e1d00 */
[----:B------:R-:W4:Y:S01]  /*04c0*/  @!P1 LDG.E.EL.128 R12, desc[UR6][R28.64] ;  /* 0x000000061c0c9981 */ /* 0x000f22000c2e1d00 */
[----:B---3--:R-:W-:-:S05]  /*04d0*/  FADD R8, R4, R8 ;  /* 0x0000000804087221 */ /* 0x008fca0000000000 */
[----:B------:R1:W-:Y:S02]  /*04e0*/  STS [R24+0x40], R8 ;  /* 0x0000400818007388 */ /* 0x0003e40000000800 */
[----:B-1----:R-:W1:Y:S01]  /*04f0*/  S2R R8, SR_TID.X ;  /* 0x0000000000087919 */ /* 0x002e620000002100 */
[----:B------:R-:W-:Y:S01]  /*0500*/  FADD R9, R5, R9 ;  /* 0x0000000905097221 */ /* 0x000fe20000000000 */
[----:B------:R-:W-:Y:S01]  /*0510*/  FADD R10, R6, R10 ;  /* 0x0000000a060a7221 */ /* 0x000fe20000000000 */
[----:B------:R-:W-:-:S03]  /*0520*/  FADD R11, R7, R11 ;  /* 0x0000000b070b7221 */ /* 0x000fc60000000000 */
[----:B------:R2:W-:Y:S04]  /*0530*/  STS [R23+0x140], R9 ;  /* 0x0001400917007388 */ /* 0x0005e80000000800 */
[----:B------:R-:W-:Y:S04]  /*0540*/  STS [R20+0x240], R10 ;  /* 0x0002400a14007388 */ /* 0x000fe80000000800 */
[----:B------:R3:W-:Y:S01]  /*0550*/  STS [R22+0x340], R11 ;  /* 0x0003400b16007388 */ /* 0x0007e20000000800 */
[----:B------:R-:W-:Y:S01]  /*0560*/  SHF.R.U32.HI R25, RZ, 0x2, R25 ;  /* 0x00000002ff197819 */ /* 0x000fe20000011619 */
[----:B-1----:R-:W-:-:S03]  /*0570*/  IMAD.SHL.U32 R8, R8, 0x4, RZ ;  /* 0x0000000408087824 */ /* 0x002fc600078e00ff */
[----:B------:R-:W-:-:S05]  /*0580*/  LOP3.LUT R25, R25, 0x3c, RZ, 0xc0, !PT ;  /* 0x0000003c19197812 */ /* 0x000fca00078ec0ff */
[----:B------:R-:W-:Y:S01]  /*0590*/  VIADD R25, R25, UR4 ;  /* 0x0000000419197c36 */ /* 0x000fe20008000000 */
[----:B------:R-:W-:Y:S02]  /*05a0*/  LOP3.LUT R2, R3, 0x3c, R2, 0xf8, !PT ;  /* 0x0000003c03027812 */ /* 0x000fe400078ef802 */
[----:B------:R-:W-:Y:S02]  /*05b0*/  LOP3.LUT R3, R21, R0, RZ, 0xfc, !PT ;  /* 0x0000000015037212 */ /* 0x000fe400078efcff */
[----:B------:R-:W-:-:S03]  /*05c0*/  ISETP.GE.AND P0, PT, R2, 0x24, PT ;  /* 0x000000240200780c */ /* 0x000fc60003f06270 */
[----:B------:R-:W-:Y:S02]  /*05d0*/  IMAD R3, R3, 0x24, R2 ;  /* 0x0000002403037824 */ /* 0x000fe400078e0202 */
[C---:B--2---:R-:W-:Y:S01]  /*05e0*/  FADD R9, R4.reuse, R16 ;  /* 0x0000001004097221 */ /* 0x044fe20000000000 */
[----:B----4-:R-:W-:Y:S01]  /*05f0*/  FADD R29, R4, R12 ;  /* 0x0000000c041d7221 */ /* 0x010fe20000000000 */
[----:B------:R-:W-:Y:S01]  /*0600*/  FADD R12, R5, R13 ;  /* 0x0000000d050c7221 */ /* 0x000fe20000000000 */
[C---:B------:R-:W-:Y:S01]  /*0610*/  FADD R13, R6.reuse, R14 ;  /* 0x0000000e060d7221 */ /* 0x040fe20000000000 */
[----:B------:R-:W-:Y:S01]  /*0620*/  FADD R15, R7, R15 ;  /* 0x0000000f070f7221 */ /* 0x000fe20000000000 */
[----:B------:R-:W-:Y:S01]  /*0630*/  FADD R4, R5, R17 ;  /* 0x0000001105047221 */ /* 0x000fe20000000000 */
[----:B------:R-:W-:Y:S01]  /*0640*/  STS [R24+0x80], R29 ;  /* 0x0000801d18007388 */ /* 0x000fe20000000800 */
[----:B---3--:R-:W-:Y:S01]  /*0650*/  FADD R11, R6, R18 ;  /* 0x00000012060b7221 */ /* 0x008fe20000000000 */
[----:B------:R-:W-:-:S02]  /*0660*/  FADD R19, R7, R19 ;  /* 0x0000001307137221 */ /* 0x000fc40000000000 */
[----:B------:R-:W-:Y:S04]  /*0670*/  STS [R23+0x180], R12 ;  /* 0x0001800c17007388 */ /* 0x000fe80000000800 */
[----:B------:R-:W-:Y:S04]  /*0680*/  STS [R20+0x280], R13 ;  /* 0x0002800d14007388 */ /* 0x000fe80000000800 */
[----:B------:R-:W-:Y:S01]  /*0690*/  STS [R22+0x380], R15 ;  /* 0x0003800f16007388 */ /* 0x000fe20000000800 */
[----:B------:R-:W-:-:S03]  /*06a0*/  LOP3.LUT R16, R8, 0x3fc, RZ, 0xc0, !PT ;  /* 0x000003fc08107812 */ /* 0x000fc600078ec0ff */
[----:B------:R-:W-:Y:S04]  /*06b0*/  STS [R24+0xc0], R9 ;  /* 0x0000c00918007388 */ /* 0x000fe80000000800 */
[----:B------:R-:W-:Y:S04]  /*06c0*/  STS [R23+0x1c0], R4 ;  /* 0x0001c00417007388 */ /* 0x000fe80000000800 */
[----:B------:R-:W-:Y:S04]  /*06d0*/  STS [R20+0x2c0], R11 ;  /* 0x0002c00b14007388 */ /* 0x000fe80000000800 */
[----:B------:R1:W-:Y:S01]  /*06e0*/  STS [R22+0x3c0], R19 ;  /* 0x0003c01316007388 */ /* 0x0003e20000000800 */
[----:B------:R-:W-:-:S02]  /*06f0*/  LOP3.LUT R5, R16, 0x400, RZ, 0xfc, !PT ;  /* 0x0000040010057812 */ /* 0x000fc400078efcff */
[C---:B------:R-:W-:Y:S02]  /*0700*/  LOP3.LUT R6, R16.reuse, 0x800, RZ, 0xfc, !PT ;  /* 0x0000080010067812 */ /* 0x040fe400078efcff */
[----:B------:R-:W-:Y:S02]  /*0710*/  SHF.R.U32.HI R5, RZ, 0x4, R5 ;  /* 0x00000004ff057819 */ /* 0x000fe40000011605 */
[----:B------:R-:W-:Y:S02]  /*0720*/  SHF.R.U32.HI R6, RZ, 0x4, R6 ;  /* 0x00000004ff067819 */ /* 0x000fe40000011606 */
[----:B------:R-:W-:Y:S01]  /*0730*/  LOP3.LUT R5, R5, 0x7c, RZ, 0xc0, !PT ;  /* 0x0000007c05057812 */ /* 0x000fe200078ec0ff */
[----:B------:R-:W-:Y:S01]  /*0740*/  IMAD R25, R16, 0x4, R25 ;  /* 0x0000000410197824 */ /* 0x000fe200078e0219 */
[----:B------:R-:W-:Y:S01]  /*0750*/  BAR.SYNC.DEFER_BLOCKING 0x0 ;  /* 0x0000000000007b1d */ /* 0x000fe20000010000 */
[----:B------:R-:W-:Y:S02]  /*0760*/  LOP3.LUT R6, R6, 0xbc, RZ, 0xc0, !PT ;  /* 0x000000bc06067812 */ /* 0x000fe400078ec0ff */
[----:B------:R-:W-:-:S03]  /*0770*/  VIADD R5, R5, UR4 ;  /* 0x0000000405057c36 */ /* 0x000fc60008000000 */
[----:B------:R-:W-:Y:S02]  /*0780*/  VIADD R7, R6, UR4 ;  /* 0x0000000406077c36 */ /* 0x000fe40008000000 */
[----:B-1----:R-:W1:Y:S01]  /*0790*/  LDC.64 R18, c[0x0][0x220] ;  /* 0x00008800ff127b82 */ /* 0x002e620000000a00 */
[C---:B------:R-:W-:Y:S02]  /*07a0*/  IMAD R24, R16.reuse, 0x4, R5 ;  /* 0x0000000410187824 */ /* 0x040fe400078e0205 */
[----:B------:R-:W-:Y:S01]  /*07b0*/  IMAD R26, R16, 0x4, R7 ;  /* 0x00000004101a7824 */ /* 0x000fe200078e0207 */
[----:B------:R-:W-:Y:S04]  /*07c0*/  LDS R4, [R25] ;  /* 0x0000000019047984 */ /* 0x000fe80000000800 */
[----:B------:R-:W-:Y:S04]  /*07d0*/  LDS R5, [R25+0x4] ;  /* 0x0000040019057984 */ /* 0x000fe80000000800 */
[----:B------:R-:W-:Y:S04]  /*07e0*/  LDS R6, [R25+0x8] ;  /* 0x0000080019067984 */ /* 0x000fe80000000800 */
[----:B------:R-:W2:Y:S04]  /*07f0*/  LDS R7, [R25+0xc] ;  /* 0x00000c0019077984 */ /* 0x000ea80000000800 */
[----:B------:R-:W-:Y:S04]  /*0800*/  LDS R8, [R24+0x1000] ;  /* 0x0010000018087984 */ /* 0x000fe80000000800 */
[----:B------:R-:W-:Y:S04]  /*0810*/  LDS R9, [R24+0x1004] ;  /* 0x0010040018097984 */ /* 0x000fe80000000800 */
[----:B------:R-:W-:Y:S04]  /*0820*/  LDS R10, [R24+0x1008] ;  /* 0x00100800180a7984 */ /* 0x000fe80000000800 */
[----:B------:R3:W4:Y:S04]  /*0830*/  LDS R11, [R24+0x100c] ;  /* 0x00100c00180b7984 */ /* 0x0007280000000800 */
[----:B------:R-:W-:Y:S04]  /*0840*/  LDS R12, [R26+0x2000] ;  /* 0x002000001a0c7984 */ /* 0x000fe80000000800 */
[----:B------:R-:W-:Y:S04]  /*0850*/  LDS R13, [R26+0x2004] ;  /* 0x002004001a0d7984 */ /* 0x000fe80000000800 */
[----:B------:R-:W-:Y:S04]  /*0860*/  LDS R14, [R26+0x2008] ;  /* 0x002008001a0e7984 */ /* 0x000fe80000000800 */
[----:B------:R5:W4:Y:S01]  /*0870*/  LDS R15, [R26+0x200c] ;  /* 0x00200c001a0f7984 */ /* 0x000b220000000800 */
[----:B------:R-:W-:-:S02]  /*0880*/  LOP3.LUT R17, R21, 0x10, R0, 0xfe, !PT ;  /* 0x0000001015117812 */ /* 0x000fc400078efe00 */
[----:B------:R-:W-:Y:S02]  /*0890*/  LOP3.LUT R20, R16, 0xc00, RZ, 0xfc, !PT ;  /* 0x00000c0010147812 */ /* 0x000fe400078efcff */
[----:B------:R-:W-:Y:S01]  /*08a0*/  LOP3.LUT R23, R21, 0x20, R0, 0xfe, !PT ;  /* 0x0000002015177812 */ /* 0x000fe200078efe00 */
[----:B------:R-:W-:Y:S01]  /*08b0*/  IMAD R17, R17, 0x24, R2 ;  /* 0x0000002411117824 */ /* 0x000fe200078e0202 */
[----:B------:R-:W-:-:S03]  /*08c0*/  SHF.R.U32.HI R20, RZ, 0x4, R20 ;  /* 0x00000004ff147819 */ /* 0x000fc60000011614 */
[----:B------:R-:W-:Y:S01]  /*08d0*/  IMAD R27, R23, 0x24, R2 ;  /* 0x00000024171b7824 */ /* 0x000fe200078e0202 */
[----:B------:R-:W-:Y:S01]  /*08e0*/  LOP3.LUT R20, R20, 0xfc, RZ, 0xc0, !PT ;  /* 0x000000fc14147812 */ /* 0x000fe200078ec0ff */
[----:B-1----:R-:W-:-:S04]  /*08f0*/  IMAD.WIDE R22, R3, 0x4, R18 ;  /* 0x0000000403167825 */ /* 0x002fc800078e0212 */
[--C-:B---3--:R-:W-:Y:S01]  /*0900*/  IMAD.WIDE R24, R17, 0x4, R18.reuse ;  /* 0x0000000411187825 */ /* 0x108fe200078e0212 */
[----:B--2---:R1:W-:Y:S03]  /*0910*/  @!P0 STG.E.128 desc[UR6][R22.64], R4 ;  /* 0x0000000416008986 */ /* 0x0043e6000c101d06 */
[----:B-----5:R-:W-:-:S04]  /*0920*/  IMAD.WIDE R26, R27, 0x4, R18 ;  /* 0x000000041b1a7825 */ /* 0x020fc800078e0212 */
[----:B------:R-:W-:Y:S01]  /*0930*/  VIADD R3, R20, UR4 ;  /* 0x0000000414037c36 */ /* 0x000fe20008000000 */
[----:B----4-:R1:W-:Y:S03]  /*0940*/  @!P0 STG.E.128 desc[UR6][R24.64], R8 ;  /* 0x0000000818008986 */ /* 0x0103e6000c101d06 */
[----:B------:R-:W-:Y:S01]  /*0950*/  IMAD R3, R16, 0x4, R3 ;  /* 0x0000000410037824 */ /* 0x000fe200078e0203 */
[----:B0-----:R1:W-:Y:S01]  /*0960*/  @!P0 STG.E.128 desc[UR6][R26.64], R12 ;  /* 0x0000000c1a008986 */ /* 0x0013e2000c101d06 */
[----:B------:R-:W-:Y:S05]  /*0970*/  @P0 EXIT ;  /* 0x000000000000094d */ /* 0x000fea0003800000 */
[----:B-1----:R-:W-:Y:S01]  /*0980*/  LDS R4, [R3+0x3000] ;  /* 0x0030000003047984 */ /* 0x002fe20000000800 */
[----:B------:R-:W-:-:S03]  /*0990*/  LOP3.LUT R21, R21, 0x30, R0, 0xfe, !PT ;  /* 0x0000003015157812 */ /* 0x000fc600078efe00 */
[----:B------:R-:W-:Y:S02]  /*09a0*/  LDS R5, [R3+0x3004] ;  /* 0x0030040003057984 */ /* 0x000fe40000000800 */
[----:B------:R-:W-:Y:S02]  /*09b0*/  IMAD R21, R21, 0x24, R2 ;  /* 0x0000002415157824 */ /* 0x000fe400078e0202 */
[----:B------:R-:W-:Y:S02]  /*09c0*/  LDS R6, [R3+0x3008] ;  /* 0x0030080003067984 */ /* 0x000fe40000000800 */
[----:B------:R-:W-:Y:S02]  /*09d0*/  IMAD.WIDE R18, R21, 0x4, R18 ;  /* 0x0000000415127825 */ /* 0x000fe400078e0212 */
[----:B------:R-:W0:Y:S04]  /*09e0*/  LDS R7, [R3+0x300c] ;  /* 0x00300c0003077984 */ /* 0x000e280000000800 */
[----:B0-----:R-:W-:Y:S01]  /*09f0*/  STG.E.128 desc[UR6][R18.64], R4 ;  /* 0x0000000412007986 */ /* 0x001fe2000c101d06 */
[----:B------:R-:W-:Y:S05]  /*0a00*/  EXIT ;  /* 0x000000000000794d */ /* 0x000fea0003800000 */
.L_x_0:
[----:B------:R-:W-:-:S00]  /*0a10*/  BRA `(.L_x_0) ;  /* 0xfffffffc00fc7947 */ /* 0x000fc0000383ffff */
[----:B------:R-:W-:-:S00]  /*0a20*/  NOP ;  /* 0x0000000000007918 */ /* 0x000fc00000000000 */
        /* <DEDUP_REMOVED lines=13> */
.L_x_1:


//--------------------- .nv.shared.triton_poi_fused_convolution_12 --------------------------
	.section	.nv.shared.triton_poi_fused_convolution_12,"aw",@nobits
	.sectionflags	@""
	.align	16
	.zero		1024


//--------------------- .nv.constant0.triton_poi_fused_convolution_12 --------------------------
	.section	.nv.constant0.triton_poi_fused_convolution_12,"a",@progbits
	.sectionflags	@""
	.align	4
.nv.constant0.triton_poi_fused_convolution_12:
	.zero		560
